//
// Generated by NVIDIA NVVM Compiler
//
// Compiler Build ID: CL-36424714
// Cuda compilation tools, release 13.0, V13.0.88
// Based on NVVM 20.0.0
//

.version 9.0
.target sm_100
.address_size 64

	// .globl	colorKernel

.visible .entry colorKernel(
	.param .u64 .ptr .align 1 colorKernel_param_0,
	.param .u32 colorKernel_param_1,
	.param .u64 .ptr .align 1 colorKernel_param_2,
	.param .u32 colorKernel_param_3,
	.param .u32 colorKernel_param_4,
	.param .u64 .ptr .align 1 colorKernel_param_5,
	.param .u32 colorKernel_param_6
)
{
	.reg .pred 	%p<20>;
	.reg .b32 	%r<42>;
	.reg .b64 	%rd<13>;
	.reg .b64 	%fd<56>;

	ld.param.u64 	%rd2, [colorKernel_param_0];
	ld.param.u32 	%r14, [colorKernel_param_1];
	ld.param.u64 	%rd3, [colorKernel_param_2];
	ld.param.u32 	%r15, [colorKernel_param_3];
	ld.param.u32 	%r17, [colorKernel_param_4];
	ld.param.u64 	%rd4, [colorKernel_param_5];
	ld.param.u32 	%r16, [colorKernel_param_6];
	mov.u32 	%r18, %ctaid.x;
	mov.u32 	%r19, %ntid.x;
	mov.u32 	%r20, %tid.x;
	mad.lo.s32 	%r1, %r18, %r19, %r20;
	setp.ge.s32 	%p1, %r1, %r17;
	@%p1 bra 	$L__BB0_15;
	cvta.to.global.u64 	%rd5, %rd2;
	cvta.to.global.u64 	%rd6, %rd4;
	cvta.to.global.u64 	%rd7, %rd3;
	mul.lo.s32 	%r21, %r14, %r1;
	mul.wide.s32 	%rd8, %r21, 8;
	add.s64 	%rd9, %rd5, %rd8;
	ld.global.f64 	%fd1, [%rd9];
	mul.lo.s32 	%r22, %r15, %r1;
	mul.wide.s32 	%rd10, %r22, 4;
	add.s64 	%rd1, %rd7, %rd10;
	mul.lo.s32 	%r23, %r16, %r1;
	mul.wide.s32 	%rd11, %r23, 8;
	add.s64 	%rd12, %rd6, %rd11;
	ld.global.f64 	%fd2, [%rd12];
	setp.ltu.f64 	%p2, %fd1, 0d0000000000000000;
	setp.geu.f64 	%p3, %fd1, 0d3FF0C152382D7365;
	or.pred  	%p4, %p2, %p3;
	@%p4 bra 	$L__BB0_3;
	mul.f64 	%fd43, %fd1, 0d4008000000000000;
	div.rn.f64 	%fd44, %fd43, 0d400921FB54442D18;
	mul.f64 	%fd45, %fd44, 0d406FE00000000000;
	mov.f64 	%fd46, 0d3FE0000000000000;
	copysign.f64 	%fd47, %fd45, %fd46;
	add.rz.f64 	%fd48, %fd45, %fd47;
	cvt.rzi.f64.f64 	%fd49, %fd48;
	cvt.rzi.s32.f64 	%r40, %fd49;
	mov.b32 	%r41, 255;
	mov.b32 	%r39, 0;
	bra.uni 	$L__BB0_14;
$L__BB0_3:
	setp.ltu.f64 	%p5, %fd1, 0d3FF0C152382D7365;
	setp.geu.f64 	%p6, %fd1, 0d4000C152382D7365;
	or.pred  	%p7, %p5, %p6;
	@%p7 bra 	$L__BB0_5;
	mul.f64 	%fd35, %fd1, 0dC008000000000000;
	div.rn.f64 	%fd36, %fd35, 0d400921FB54442D18;
	add.f64 	%fd37, %fd36, 0d4000000000000000;
	mul.f64 	%fd38, %fd37, 0d406FE00000000000;
	mov.f64 	%fd39, 0d3FE0000000000000;
	copysign.f64 	%fd40, %fd38, %fd39;
	add.rz.f64 	%fd41, %fd38, %fd40;
	cvt.rzi.f64.f64 	%fd42, %fd41;
	cvt.rzi.s32.f64 	%r41, %fd42;
	mov.b32 	%r40, 255;
	mov.b32 	%r39, 0;
	bra.uni 	$L__BB0_14;
$L__BB0_5:
	setp.ltu.f64 	%p8, %fd1, 0d4000C152382D7365;
	setp.geu.f64 	%p9, %fd1, 0d400921FB54442D18;
	or.pred  	%p10, %p8, %p9;
	@%p10 bra 	$L__BB0_7;
	mul.f64 	%fd27, %fd1, 0d4008000000000000;
	div.rn.f64 	%fd28, %fd27, 0d400921FB54442D18;
	add.f64 	%fd29, %fd28, 0dC000000000000000;
	mul.f64 	%fd30, %fd29, 0d406FE00000000000;
	mov.f64 	%fd31, 0d3FE0000000000000;
	copysign.f64 	%fd32, %fd30, %fd31;
	add.rz.f64 	%fd33, %fd30, %fd32;
	cvt.rzi.f64.f64 	%fd34, %fd33;
	cvt.rzi.s32.f64 	%r39, %fd34;
	mov.b32 	%r41, 0;
	mov.b32 	%r40, 255;
	bra.uni 	$L__BB0_14;
$L__BB0_7:
	setp.ltu.f64 	%p11, %fd1, 0d400921FB54442D18;
	setp.geu.f64 	%p12, %fd1, 0d4010C152382D7365;
	or.pred  	%p13, %p11, %p12;
	@%p13 bra 	$L__BB0_9;
	mul.f64 	%fd19, %fd1, 0dC008000000000000;
	div.rn.f64 	%fd20, %fd19, 0d400921FB54442D18;
	add.f64 	%fd21, %fd20, 0d4010000000000000;
	mul.f64 	%fd22, %fd21, 0d406FE00000000000;
	mov.f64 	%fd23, 0d3FE0000000000000;
	copysign.f64 	%fd24, %fd22, %fd23;
	add.rz.f64 	%fd25, %fd22, %fd24;
	cvt.rzi.f64.f64 	%fd26, %fd25;
	cvt.rzi.s32.f64 	%r40, %fd26;
	mov.b32 	%r41, 0;
	mov.b32 	%r39, 255;
	bra.uni 	$L__BB0_14;
$L__BB0_9:
	setp.ltu.f64 	%p14, %fd1, 0d4010C152382D7365;
	setp.geu.f64 	%p15, %fd1, 0d4014F1A6C638D03F;
	or.pred  	%p16, %p14, %p15;
	@%p16 bra 	$L__BB0_11;
	mul.f64 	%fd11, %fd1, 0d4008000000000000;
	div.rn.f64 	%fd12, %fd11, 0d400921FB54442D18;
	add.f64 	%fd13, %fd12, 0dC010000000000000;
	mul.f64 	%fd14, %fd13, 0d406FE00000000000;
	mov.f64 	%fd15, 0d3FE0000000000000;
	copysign.f64 	%fd16, %fd14, %fd15;
	add.rz.f64 	%fd17, %fd14, %fd16;
	cvt.rzi.f64.f64 	%fd18, %fd17;
	cvt.rzi.s32.f64 	%r41, %fd18;
	mov.b32 	%r40, 0;
	mov.b32 	%r39, 255;
	bra.uni 	$L__BB0_14;
$L__BB0_11:
	setp.ge.f64 	%p17, %fd1, 0d4014F1A6C638D03F;
	setp.lt.f64 	%p18, %fd1, 0d401921FB54442D18;
	and.pred  	%p19, %p17, %p18;
	@%p19 bra 	$L__BB0_13;
	ld.global.u32 	%r41, [%rd1];
	ld.global.u32 	%r40, [%rd1+4];
	ld.global.u32 	%r39, [%rd1+8];
	bra.uni 	$L__BB0_14;
$L__BB0_13:
	mov.b32 	%r41, 255;
	st.global.u32 	[%rd1], %r41;
	mul.f64 	%fd3, %fd1, 0dC008000000000000;
	div.rn.f64 	%fd4, %fd3, 0d400921FB54442D18;
	add.f64 	%fd5, %fd4, 0d4018000000000000;
	mul.f64 	%fd6, %fd5, 0d406FE00000000000;
	mov.f64 	%fd7, 0d3FE0000000000000;
	copysign.f64 	%fd8, %fd6, %fd7;
	add.rz.f64 	%fd9, %fd6, %fd8;
	cvt.rzi.f64.f64 	%fd10, %fd9;
	cvt.rzi.s32.f64 	%r39, %fd10;
	mov.b32 	%r40, 0;
$L__BB0_14:
	cvt.rn.f64.s32 	%fd50, %r41;
	mul.f64 	%fd51, %fd2, %fd50;
	cvt.rzi.s32.f64 	%r36, %fd51;
	st.global.u32 	[%rd1], %r36;
	cvt.rn.f64.s32 	%fd52, %r40;
	mul.f64 	%fd53, %fd2, %fd52;
	cvt.rzi.s32.f64 	%r37, %fd53;
	st.global.u32 	[%rd1+4], %r37;
	cvt.rn.f64.s32 	%fd54, %r39;
	mul.f64 	%fd55, %fd2, %fd54;
	cvt.rzi.s32.f64 	%r38, %fd55;
	st.global.u32 	[%rd1+8], %r38;
$L__BB0_15:
	ret;

}


// ===== COMPILED SASS (sm_100) =====

	.target	sm_100

	.elftype	@"ET_EXEC"


//--------------------- .note.nv.tkinfo           --------------------------
	.section	.note.nv.tkinfo,"",@"SHT_NOTE"
	.sectionflags	@"SHF_NOTE_NV_TKINFO"
	.tkinfo
        /*0018*/ 	.word	0x00000002
        /*0030*/ 	.string	""
        /*0030*/ 	.string	"ptxas"
        /*0030*/ 	.string	"Cuda compilation tools, release 13.0, V13.0.88"
        /*0030*/ 	.string	"Build cuda_13.0.r13.0/compiler.36424714_0"
        /*0030*/ 	.string	"-arch sm_100 -m 64 "



//--------------------- .note.nv.cuinfo           --------------------------
	.section	.note.nv.cuinfo,"",@"SHT_NOTE"
	.sectionflags	@"SHF_NOTE_NV_CUINFO"
        /*0018*/ 	.short	0x0002
        /*001a*/ 	.short	0x0064
        /*001c*/ 	.short	0x0082
	.zero		2


//--------------------- .nv.info                  --------------------------
	.section	.nv.info,"",@"SHT_CUDA_INFO"
	.align	4


	//----- nvinfo : EIATTR_REGCOUNT
	.align		4
        /*0000*/ 	.byte	0x04, 0x2f
        /*0002*/ 	.short	(.L_1 - .L_0)
	.align		4
.L_0:
        /*0004*/ 	.word	index@(colorKernel)
        /*0008*/ 	.word	0x0000001c


	//----- nvinfo : EIATTR_FRAME_SIZE
	.align		4
.L_1:
        /*000c*/ 	.byte	0x04, 0x11
        /*000e*/ 	.short	(.L_3 - .L_2)
	.align		4
.L_2:
        /*0010*/ 	.word	index@($__internal_0_$__cuda_sm20_div_rn_f64_full)
        /*0014*/ 	.word	0x00000000


	//----- nvinfo : EIATTR_FRAME_SIZE
	.align		4
.L_3:
        /*0018*/ 	.byte	0x04, 0x11
        /*001a*/ 	.short	(.L_5 - .L_4)
	.align		4
.L_4:
        /*001c*/ 	.word	index@(colorKernel)
        /*0020*/ 	.word	0x00000000


	//----- nvinfo : EIATTR_MIN_STACK_SIZE
	.align		4
.L_5:
        /*0024*/ 	.byte	0x04, 0x12
        /*0026*/ 	.short	(.L_7 - .L_6)
	.align		4
.L_6:
        /*0028*/ 	.word	index@(colorKernel)
        /*002c*/ 	.word	0x00000000
.L_7:


//--------------------- .nv.compat                --------------------------
	.section	.nv.compat,"",@"SHT_CUDA_COMPAT_INFO"
	.align	4
        /*0000*/ 	.byte	0x02, 0x09, 0x00, 0x00, 0x02, 0x02, 0x01, 0x00, 0x02, 0x05, 0x05, 0x00, 0x03, 0x07, 0x01, 0x01
        /*0010*/ 	.byte	0x02, 0x03, 0x00, 0x00, 0x02, 0x06, 0x01, 0x00, 0x04, 0x0b, 0x08, 0x00, 0x01, 0x00, 0x00, 0x00
        /*0020*/ 	.byte	0x00, 0x00, 0x00, 0x00


//--------------------- .nv.info.colorKernel      --------------------------
	.section	.nv.info.colorKernel,"",@"SHT_CUDA_INFO"
	.sectionflags	@""
	.align	4


	//----- nvinfo : EIATTR_CUDA_API_VERSION
	.align		4
        /*0000*/ 	.byte	0x04, 0x37
        /*0002*/ 	.short	(.L_9 - .L_8)
.L_8:
        /*0004*/ 	.word	0x00000082


	//----- nvinfo : EIATTR_KPARAM_INFO
	.align		4
.L_9:
        /*0008*/ 	.byte	0x04, 0x17
        /*000a*/ 	.short	(.L_11 - .L_10)
.L_10:
        /*000c*/ 	.word	0x00000000
        /*0010*/ 	.short	0x0006
        /*0012*/ 	.short	0x0028
        /*0014*/ 	.byte	0x00, 0xf0, 0x11, 0x00


	//----- nvinfo : EIATTR_KPARAM_INFO
	.align		4
.L_11:
        /*0018*/ 	.byte	0x04, 0x17
        /*001a*/ 	.short	(.L_13 - .L_12)
.L_12:
        /*001c*/ 	.word	0x00000000
        /*0020*/ 	.short	0x0005
        /*0022*/ 	.short	0x0020
        /*0024*/ 	.byte	0x00, 0xf5, 0x21, 0x00


	//----- nvinfo : EIATTR_KPARAM_INFO
	.align		4
.L_13:
        /*0028*/ 	.byte	0x04, 0x17
        /*002a*/ 	.short	(.L_15 - .L_14)
.L_14:
        /*002c*/ 	.word	0x00000000
        /*0030*/ 	.short	0x0004
        /*0032*/ 	.short	0x001c
        /*0034*/ 	.byte	0x00, 0xf0, 0x11, 0x00


	//----- nvinfo : EIATTR_KPARAM_INFO
	.align		4
.L_15:
        /*0038*/ 	.byte	0x04, 0x17
        /*003a*/ 	.short	(.L_17 - .L_16)
.L_16:
        /*003c*/ 	.word	0x00000000
        /*0040*/ 	.short	0x0003
        /*0042*/ 	.short	0x0018
        /*0044*/ 	.byte	0x00, 0xf0, 0x11, 0x00


	//----- nvinfo : EIATTR_KPARAM_INFO
	.align		4
.L_17:
        /*0048*/ 	.byte	0x04, 0x17
        /*004a*/ 	.short	(.L_19 - .L_18)
.L_18:
        /*004c*/ 	.word	0x00000000
        /*0050*/ 	.short	0x0002
        /*0052*/ 	.short	0x0010
        /*0054*/ 	.byte	0x00, 0xf5, 0x21, 0x00


	//----- nvinfo : EIATTR_KPARAM_INFO
	.align		4
.L_19:
        /*0058*/ 	.byte	0x04, 0x17
        /*005a*/ 	.short	(.L_21 - .L_20)
.L_20:
        /*005c*/ 	.word	0x00000000
        /*0060*/ 	.short	0x0001
        /*0062*/ 	.short	0x0008
        /*0064*/ 	.byte	0x00, 0xf0, 0x11, 0x00


	//----- nvinfo : EIATTR_KPARAM_INFO
	.align		4
.L_21:
        /*0068*/ 	.byte	0x04, 0x17
        /*006a*/ 	.short	(.L_23 - .L_22)
.L_22:
        /*006c*/ 	.word	0x00000000
        /*0070*/ 	.short	0x0000
        /*0072*/ 	.short	0x0000
        /*0074*/ 	.byte	0x00, 0xf5, 0x21, 0x00


	//----- nvinfo : EIATTR_SPARSE_MMA_MASK
	.align		4
.L_23:
        /*0078*/ 	.byte	0x03, 0x50
        /*007a*/ 	.short	0x0000


	//----- nvinfo : EIATTR_MAXREG_COUNT
	.align		4
        /*007c*/ 	.byte	0x03, 0x1b
        /*007e*/ 	.short	0x00ff


	//----- nvinfo : EIATTR_MERCURY_ISA_VERSION
	.align		4
        /*0080*/ 	.byte	0x03, 0x5f
        /*0082*/ 	.short	0x0101


	//----- nvinfo : EIATTR_VRC_CTA_INIT_COUNT
	.align		4
        /*0084*/ 	.byte	0x02, 0x4a
	.zero		1
	.zero		1


	//----- nvinfo : EIATTR_EXIT_INSTR_OFFSETS
	.align		4
        /*0088*/ 	.byte	0x04, 0x1c
        /*008a*/ 	.short	(.L_25 - .L_24)


	//   ....[0]....
.L_24:
        /*008c*/ 	.word	0x00000070


	//   ....[1]....
        /*0090*/ 	.word	0x000010f0


	//----- nvinfo : EIATTR_CRS_STACK_SIZE
	.align		4
.L_25:
        /*0094*/ 	.byte	0x04, 0x1e
        /*0096*/ 	.short	(.L_27 - .L_26)
.L_26:
        /*0098*/ 	.word	0x00000000


	//----- nvinfo : EIATTR_CBANK_PARAM_SIZE
	.align		4
.L_27:
        /*009c*/ 	.byte	0x03, 0x19
        /*009e*/ 	.short	0x002c


	//----- nvinfo : EIATTR_PARAM_CBANK
	.align		4
        /*00a0*/ 	.byte	0x04, 0x0a
        /*00a2*/ 	.short	(.L_29 - .L_28)
	.align		4
.L_28:
        /*00a4*/ 	.word	index@(.nv.constant0.colorKernel)
        /*00a8*/ 	.short	0x0380
        /*00aa*/ 	.short	0x002c


	//----- nvinfo : EIATTR_SW_WAR
	.align		4
.L_29:
        /*00ac*/ 	.byte	0x04, 0x36
        /*00ae*/ 	.short	(.L_31 - .L_30)
.L_30:
        /*00b0*/ 	.word	0x00000008
.L_31:


//--------------------- .nv.callgraph             --------------------------
	.section	.nv.callgraph,"",@"SHT_CUDA_CALLGRAPH"
	.align	4
	.sectionentsize	8
	.align		4
        /*0000*/ 	.word	0x00000000
	.align		4
        /*0004*/ 	.word	0xffffffff
	.align		4
        /*0008*/ 	.word	0x00000000
	.align		4
        /*000c*/ 	.word	0xfffffffe
	.align		4
        /*0010*/ 	.word	0x00000000
	.align		4
        /*0014*/ 	.word	0xfffffffd
	.align		4
        /*0018*/ 	.word	0x00000000
	.align		4
        /*001c*/ 	.word	0xfffffffc


//--------------------- .text.colorKernel         --------------------------
	.section	.text.colorKernel,"ax",@progbits
	.align	128
        .global         colorKernel
        .type           colorKernel,@function
        .size           colorKernel,(.L_x_26 - colorKernel)
        .other          colorKernel,@"STO_CUDA_ENTRY STV_DEFAULT"
colorKernel:
.text.colorKernel:
[----:B------:R-:W-:Y:S01]  /*0000*/  LDC R1, c[0x0][0x37c] ;  /* 0x0000df00ff017b82 */ /* 0x000fe20000000800 */
[----:B------:R-:W0:Y:S07]  /*0010*/  S2R R3, SR_TID.X ;  /* 0x0000000000037919 */ /* 0x000e2e0000002100 */
[----:B------:R-:W0:Y:S01]  /*0020*/  S2UR UR4, SR_CTAID.X ;  /* 0x00000000000479c3 */ /* 0x000e220000002500 */
[----:B------:R-:W1:Y:S07]  /*0030*/  LDCU UR5, c[0x0][0x39c] ;  /* 0x00007380ff0577ac */ /* 0x000e6e0008000800 */
[----:B------:R-:W0:Y:S02]  /*0040*/  LDC R0, c[0x0][0x360] ;  /* 0x0000d800ff007b82 */ /* 0x000e240000000800 */
[----:B0-----:R-:W-:-:S05]  /*0050*/  IMAD R0, R0, UR4, R3 ;  /* 0x0000000400007c24 */ /* 0x001fca000f8e0203 */
[----:B-1----:R-:W-:-:S13]  /*0060*/  ISETP.GE.AND P0, PT, R0, UR5, PT ;  /* 0x0000000500007c0c */ /* 0x002fda000bf06270 */
[----:B------:R-:W-:Y:S05]  /*0070*/  @P0 EXIT ;  /* 0x000000000000094d */ /* 0x000fea0003800000 */
[----:B------:R-:W0:Y:S01]  /*0080*/  LDC.64 R2, c[0x0][0x380] ;  /* 0x0000e000ff027b82 */ /* 0x000e220000000a00 */
[----:B------:R-:W1:Y:S01]  /*0090*/  LDCU UR6, c[0x0][0x388] ;  /* 0x00007100ff0677ac */ /* 0x000e620008000800 */
[----:B------:R-:W2:Y:S06]  /*00a0*/  LDCU.64 UR4, c[0x0][0x358] ;  /* 0x00006b00ff0477ac */ /* 0x000eac0008000a00 */
[----:B------:R-:W3:Y:S01]  /*00b0*/  LDC.64 R6, c[0x0][0x3a0] ;  /* 0x0000e800ff067b82 */ /* 0x000ee20000000a00 */
[----:B-1----:R-:W-:Y:S01]  /*00c0*/  IMAD R5, R0, UR6, RZ ;  /* 0x0000000600057c24 */ /* 0x002fe2000f8e02ff */
[----:B------:R-:W1:Y:S03]  /*00d0*/  LDCU UR6, c[0x0][0x3a8] ;  /* 0x00007500ff0677ac */ /* 0x000e660008000800 */
[----:B0-----:R-:W-:-:S06]  /*00e0*/  IMAD.WIDE R2, R5, 0x8, R2 ;  /* 0x0000000805027825 */ /* 0x001fcc00078e0202 */
[----:B--2---:R-:W2:Y:S01]  /*00f0*/  LDG.E.64 R2, desc[UR4][R2.64] ;  /* 0x0000000402027981 */ /* 0x004ea2000c1e1b00 */
[----:B-1----:R-:W-:Y:S01]  /*0100*/  IMAD R5, R0, UR6, RZ ;  /* 0x0000000600057c24 */ /* 0x002fe2000f8e02ff */
[----:B------:R-:W-:Y:S01]  /*0110*/  UMOV UR8, 0x382d7365 ;  /* 0x382d736500087882 */ /* 0x000fe20000000000 */
[----:B------:R-:W-:Y:S01]  /*0120*/  UMOV UR9, 0x3ff0c152 ;  /* 0x3ff0c15200097882 */ /* 0x000fe20000000000 */
[----:B------:R-:W0:Y:S01]  /*0130*/  LDCU UR6, c[0x0][0x398] ;  /* 0x00007300ff0677ac */ /* 0x000e220008000800 */
[----:B---3--:R-:W-:Y:S02]  /*0140*/  IMAD.WIDE R6, R5, 0x8, R6 ;  /* 0x0000000805067825 */ /* 0x008fe400078e0206 */
[----:B------:R-:W1:Y:S04]  /*0150*/  LDC.64 R4, c[0x0][0x390] ;  /* 0x0000e400ff047b82 */ /* 0x000e680000000a00 */
[----:B------:R-:W5:Y:S01]  /*0160*/  LDG.E.64 R6, desc[UR4][R6.64] ;  /* 0x0000000406067981 */ /* 0x000f62000c1e1b00 */
[----:B------:R-:W-:Y:S01]  /*0170*/  BSSY.RECONVERGENT B0, `(.L_x_0) ;  /* 0x00000eb000007945 */ /* 0x000fe20003800200 */
[----:B------:R-:W-:-:S02]  /*0180*/  IMAD.MOV.U32 R13, RZ, RZ, 0x400921fb ;  /* 0x400921fbff0d7424 */ /* 0x000fc400078e00ff */
[----:B0-----:R-:W-:Y:S01]  /*0190*/  IMAD R9, R0, UR6, RZ ;  /* 0x0000000600097c24 */ /* 0x001fe2000f8e02ff */
[----:B------:R-:W-:-:S03]  /*01a0*/  UMOV UR6, 0x54442d18 ;  /* 0x54442d1800067882 */ /* 0x000fc60000000000 */
[----:B-1----:R-:W-:Y:S01]  /*01b0*/  IMAD.WIDE R4, R9, 0x4, R4 ;  /* 0x0000000409047825 */ /* 0x002fe200078e0204 */
[----:B--2---:R-:W-:-:S06]  /*01c0*/  DSETP.GEU.AND P0, PT, R2, UR8, PT ;  /* 0x0000000802007e2a */ /* 0x004fcc000bf0e000 */
[----:B------:R-:W-:-:S14]  /*01d0*/  DSETP.LTU.OR P0, PT, R2, RZ, P0 ;  /* 0x000000ff0200722a */ /* 0x000fdc0000709400 */
[----:B------:R-:W-:Y:S05]  /*01e0*/  @P0 BRA `(.L_x_1) ;  /* 0x0000000000800947 */ /* 0x000fea0003800000 */
[----:B------:R-:W0:Y:S01]  /*01f0*/  MUFU.RCP64H R9, 3.1415920257568359375 ;  /* 0x400921fb00097908 */ /* 0x000e220000001800 */
[----:B------:R-:W-:Y:S01]  /*0200*/  IMAD.MOV.U32 R16, RZ, RZ, 0x54442d18 ;  /* 0x54442d18ff107424 */ /* 0x000fe200078e00ff */
[----:B------:R-:W-:Y:S01]  /*0210*/  BSSY.RECONVERGENT B1, `(.L_x_2) ;  /* 0x0000014000017945 */ /* 0x000fe20003800200 */
[----:B------:R-:W-:Y:S02]  /*0220*/  IMAD.MOV.U32 R17, RZ, RZ, 0x400921fb ;  /* 0x400921fbff117424 */ /* 0x000fe400078e00ff */
[----:B------:R-:W-:-:S06]  /*0230*/  IMAD.MOV.U32 R8, RZ, RZ, 0x1 ;  /* 0x00000001ff087424 */ /* 0x000fcc00078e00ff */
[----:B0-----:R-:W-:-:S08]  /*0240*/  DFMA R10, R8, -R16, 1 ;  /* 0x3ff00000080a742b */ /* 0x001fd00000000810 */
[----:B------:R-:W-:-:S08]  /*0250*/  DFMA R10, R10, R10, R10 ;  /* 0x0000000a0a0a722b */ /* 0x000fd0000000000a */
[----:B------:R-:W-:Y:S02]  /*0260*/  DFMA R10, R8, R10, R8 ;  /* 0x0000000a080a722b */ /* 0x000fe40000000008 */
[----:B------:R-:W-:-:S06]  /*0270*/  DMUL R8, R2, 3 ;  /* 0x4008000002087828 */ /* 0x000fcc0000000000 */
[----:B------:R-:W-:-:S04]  /*0280*/  DFMA R14, R10, -R16, 1 ;  /* 0x3ff000000a0e742b */ /* 0x000fc80000000810 */
[----:B------:R-:W-:-:S04]  /*0290*/  FSETP.GEU.AND P1, PT, |R9|, 6.5827683646048100446e-37, PT ;  /* 0x036000000900780b */ /* 0x000fc80003f2e200 */
[----:B------:R-:W-:-:S08]  /*02a0*/  DFMA R14, R10, R14, R10 ;  /* 0x0000000e0a0e722b */ /* 0x000fd0000000000a */
[----:B------:R-:W-:-:S08]  /*02b0*/  DMUL R2, R8, R14 ;  /* 0x0000000e08027228 */ /* 0x000fd00000000000 */
[----:B------:R-:W-:-:S08]  /*02c0*/  DFMA R10, R2, -R16, R8 ;  /* 0x80000010020a722b */ /* 0x000fd00000000008 */
[----:B------:R-:W-:-:S10]  /*02d0*/  DFMA R2, R14, R10, R2 ;  /* 0x0000000a0e02722b */ /* 0x000fd40000000002 */
[----:B------:R-:W-:-:S05]  /*02e0*/  FFMA R0, RZ, 2.1426990032196044922, R3 ;  /* 0x400921fbff007823 */ /* 0x000fca0000000003 */
[----:B------:R-:W-:-:S13]  /*02f0*/  FSETP.GT.AND P0, PT, |R0|, 1.469367938527859385e-39, PT ;  /* 0x001000000000780b */ /* 0x000fda0003f04200 */
[----:B------:R-:W-:Y:S05]  /*0300*/  @P0 BRA P1, `(.L_x_3) ;  /* 0x0000000000100947 */ /* 0x000fea0000800000 */
[----:B------:R-:W-:Y:S01]  /*0310*/  MOV R10, R8 ;  /* 0x00000008000a7202 */ /* 0x000fe20000000f00 */
[----:B------:R-:W-:Y:S01]  /*0320*/  IMAD.MOV.U32 R11, RZ, RZ, R9 ;  /* 0x000000ffff0b7224 */ /* 0x000fe200078e0009 */
[----:B------:R-:W-:-:S07]  /*0330*/  MOV R14, 0x350 ;  /* 0x00000350000e7802 */ /* 0x000fce0000000f00 */
[----:B-----5:R-:W-:Y:S05]  /*0340*/  CALL.REL.NOINC `($__internal_0_$__cuda_sm20_div_rn_f64_full) ;  /* 0x0000000c006c7944 */ /* 0x020fea0003c00000 */
.L_x_3:
[----:B------:R-:W-:Y:S05]  /*0350*/  BSYNC.RECONVERGENT B1 ;  /* 0x0000000000017941 */ /* 0x000fea0003800200 */
.L_x_2:
[----:B------:R-:W-:Y:S01]  /*0360*/  DMUL R2, R2, 255 ;  /* 0x406fe00002027828 */ /* 0x000fe20000000000 */
[----:B------:R-:W-:Y:S01]  /*0370*/  IMAD.MOV.U32 R9, RZ, RZ, 0x3fe00000 ;  /* 0x3fe00000ff097424 */ /* 0x000fe200078e00ff */
[----:B------:R-:W-:Y:S01]  /*0380*/  MOV R13, RZ ;  /* 0x000000ff000d7202 */ /* 0x000fe20000000f00 */
[----:B------:R-:W-:Y:S02]  /*0390*/  IMAD.MOV.U32 R8, RZ, RZ, RZ ;  /* 0x000000ffff087224 */ /* 0x000fe400078e00ff */
[----:B------:R-:W-:-:S05]  /*03a0*/  IMAD.MOV.U32 R0, RZ, RZ, 0xff ;  /* 0x000000ffff007424 */ /* 0x000fca00078e00ff */
[----:B------:R-:W-:-:S06]  /*03b0*/  LOP3.LUT R9, R9, 0x80000000, R3, 0xb8, !PT ;  /* 0x8000000009097812 */ /* 0x000fcc00078eb803 */
[----:B------:R-:W-:-:S06]  /*03c0*/  DADD.RZ R2, R2, R8 ;  /* 0x0000000002027229 */ /* 0x000fcc000000c008 */
[----:B------:R0:W1:Y:S01]  /*03d0*/  F2I.F64.TRUNC R12, R2 ;  /* 0x00000002000c7311 */ /* 0x000062000030d100 */
[----:B------:R-:W-:Y:S05]  /*03e0*/  BRA `(.L_x_4) ;  /* 0x0000000c000c7947 */ /* 0x000fea0003800000 */
.L_x_1:
[----:B------:R-:W-:Y:S02]  /*03f0*/  IMAD.MOV.U32 R8, RZ, RZ, 0x382d7365 ;  /* 0x382d7365ff087424 */ /* 0x000fe400078e00ff */
[----:B------:R-:W-:-:S06]  /*0400*/  IMAD.MOV.U32 R9, RZ, RZ, 0x4000c152 ;  /* 0x4000c152ff097424 */ /* 0x000fcc00078e00ff */
[----:B------:R-:W-:-:S06]  /*0410*/  DSETP.GEU.AND P0, PT, R2, R8, PT ;  /* 0x000000080200722a */ /* 0x000fcc0003f0e000 */
[----:B------:R-:W-:-:S14]  /*0420*/  DSETP.LTU.OR P0, PT, R2, UR8, P0 ;  /* 0x0000000802007e2a */ /* 0x000fdc0008709400 */
[----:B------:R-:W-:Y:S05]  /*0430*/  @P0 BRA `(.L_x_5) ;  /* 0x0000000000840947 */ /* 0x000fea0003800000 */
[----:B------:R-:W0:Y:S01]  /*0440*/  MUFU.RCP64H R9, 3.1415920257568359375 ;  /* 0x400921fb00097908 */ /* 0x000e220000001800 */
[----:B------:R-:W-:Y:S01]  /*0450*/  IMAD.MOV.U32 R10, RZ, RZ, 0x54442d18 ;  /* 0x54442d18ff0a7424 */ /* 0x000fe200078e00ff */
[----:B------:R-:W-:Y:S01]  /*0460*/  MOV R8, 0x1 ;  /* 0x0000000100087802 */ /* 0x000fe20000000f00 */
[----:B------:R-:W-:Y:S01]  /*0470*/  IMAD.MOV.U32 R11, RZ, RZ, 0x400921fb ;  /* 0x400921fbff0b7424 */ /* 0x000fe200078e00ff */
[----:B------:R-:W-:Y:S05]  /*0480*/  BSSY.RECONVERGENT B1, `(.L_x_6) ;  /* 0x0000012000017945 */ /* 0x000fea0003800200 */
[----:B0-----:R-:W-:-:S08]  /*0490*/  DFMA R14, R8, -R10, 1 ;  /* 0x3ff00000080e742b */ /* 0x001fd0000000080a */
[----:B------:R-:W-:-:S08]  /*04a0*/  DFMA R14, R14, R14, R14 ;  /* 0x0000000e0e0e722b */ /* 0x000fd0000000000e */
[----:B------:R-:W-:Y:S02]  /*04b0*/  DFMA R14, R8, R14, R8 ;  /* 0x0000000e080e722b */ /* 0x000fe40000000008 */
[----:B------:R-:W-:-:S06]  /*04c0*/  DMUL R8, R2, -3 ;  /* 0xc008000002087828 */ /* 0x000fcc0000000000 */
        /* <DEDUP_REMOVED lines=9> */
[----:B------:R-:W-:Y:S01]  /*0560*/  IMAD.MOV.U32 R10, RZ, RZ, R8 ;  /* 0x000000ffff0a7224 */ /* 0x000fe200078e0008 */
[----:B------:R-:W-:Y:S01]  /*0570*/  MOV R14, 0x5a0 ;  /* 0x000005a0000e7802 */ /* 0x000fe20000000f00 */
[----:B------:R-:W-:-:S07]  /*0580*/  IMAD.MOV.U32 R11, RZ, RZ, R9 ;  /* 0x000000ffff0b7224 */ /* 0x000fce00078e0009 */
[----:B-----5:R-:W-:Y:S05]  /*0590*/  CALL.REL.NOINC `($__internal_0_$__cuda_sm20_div_rn_f64_full) ;  /* 0x0000000800d87944 */ /* 0x020fea0003c00000 */
.L_x_7:
[----:B------:R-:W-:Y:S05]  /*05a0*/  BSYNC.RECONVERGENT B1 ;  /* 0x0000000000017941 */ /* 0x000fea0003800200 */
.L_x_6:
[----:B------:R-:W-:Y:S01]  /*05b0*/  DADD R2, R2, 2 ;  /* 0x4000000002027429 */ /* 0x000fe20000000000 */
[----:B------:R-:W-:Y:S01]  /*05c0*/  IMAD.MOV.U32 R9, RZ, RZ, 0x3fe00000 ;  /* 0x3fe00000ff097424 */ /* 0x000fe200078e00ff */
[----:B------:R-:W-:Y:S01]  /*05d0*/  MOV R12, 0xff ;  /* 0x000000ff000c7802 */ /* 0x000fe20000000f00 */
[----:B------:R-:W-:Y:S02]  /*05e0*/  IMAD.MOV.U32 R8, RZ, RZ, RZ ;  /* 0x000000ffff087224 */ /* 0x000fe400078e00ff */
[----:B------:R-:W-:-:S03]  /*05f0*/  IMAD.MOV.U32 R13, RZ, RZ, RZ ;  /* 0x000000ffff0d7224 */ /* 0x000fc600078e00ff */
[----:B------:R-:W-:-:S10]  /*0600*/  DMUL R2, R2, 255 ;  /* 0x406fe00002027828 */ /* 0x000fd40000000000 */
[----:B------:R-:W-:-:S06]  /*0610*/  LOP3.LUT R9, R9, 0x80000000, R3, 0xb8, !PT ;  /* 0x8000000009097812 */ /* 0x000fcc00078eb803 */
[----:B------:R-:W-:-:S06]  /*0620*/  DADD.RZ R2, R2, R8 ;  /* 0x0000000002027229 */ /* 0x000fcc000000c008 */
[----:B------:R2:W3:Y:S01]  /*0630*/  F2I.F64.TRUNC R0, R2 ;  /* 0x0000000200007311 */ /* 0x0004e2000030d100 */
[----:B------:R-:W-:Y:S05]  /*0640*/  BRA `(.L_x_4) ;  /* 0x0000000800747947 */ /* 0x000fea0003800000 */
.L_x_5:
[----:B------:R-:W-:Y:S02]  /*0650*/  IMAD.MOV.U32 R10, RZ, RZ, 0x54442d18 ;  /* 0x54442d18ff0a7424 */ /* 0x000fe400078e00ff */
[----:B------:R-:W-:-:S06]  /*0660*/  IMAD.MOV.U32 R11, RZ, RZ, 0x400921fb ;  /* 0x400921fbff0b7424 */ /* 0x000fcc00078e00ff */
[----:B------:R-:W-:-:S06]  /*0670*/  DSETP.GEU.AND P0, PT, R2, R10, PT ;  /* 0x0000000a0200722a */ /* 0x000fcc0003f0e000 */
[----:B------:R-:W-:-:S14]  /*0680*/  DSETP.LTU.OR P0, PT, R2, R8, P0 ;  /* 0x000000080200722a */ /* 0x000fdc0000709400 */
        /* <DEDUP_REMOVED lines=23> */
.L_x_10:
[----:B------:R-:W-:Y:S05]  /*0800*/  BSYNC.RECONVERGENT B1 ;  /* 0x0000000000017941 */ /* 0x000fea0003800200 */
.L_x_9:
[----:B------:R-:W-:Y:S01]  /*0810*/  DADD R2, R2, -2 ;  /* 0xc000000002027429 */ /* 0x000fe20000000000 */
[----:B------:R-:W-:Y:S01]  /*0820*/  MOV R9, 0x3fe00000 ;  /* 0x3fe0000000097802 */ /* 0x000fe20000000f00 */
[----:B------:R-:W-:Y:S02]  /*0830*/  IMAD.MOV.U32 R8, RZ, RZ, RZ ;  /* 0x000000ffff087224 */ /* 0x000fe400078e00ff */
[----:B------:R-:W-:Y:S02]  /*0840*/  IMAD.MOV.U32 R0, RZ, RZ, RZ ;  /* 0x000000ffff007224 */ /* 0x000fe400078e00ff */
[----:B------:R-:W-:Y:S02]  /*0850*/  IMAD.MOV.U32 R12, RZ, RZ, 0xff ;  /* 0x000000ffff0c7424 */ /* 0x000fe400078e00ff */
[----:B------:R-:W-:-:S10]  /*0860*/  DMUL R2, R2, 255 ;  /* 0x406fe00002027828 */ /* 0x000fd40000000000 */
[----:B------:R-:W-:-:S06]  /*0870*/  LOP3.LUT R9, R9, 0x80000000, R3, 0xb8, !PT ;  /* 0x8000000009097812 */ /* 0x000fcc00078eb803 */
[----:B------:R-:W-:-:S06]  /*0880*/  DADD.RZ R2, R2, R8 ;  /* 0x0000000002027229 */ /* 0x000fcc000000c008 */
[----:B------:R0:W1:Y:S01]  /*0890*/  F2I.F64.TRUNC R13, R2 ;  /* 0x00000002000d7311 */ /* 0x000062000030d100 */
[----:B------:R-:W-:Y:S05]  /*08a0*/  BRA `(.L_x_4) ;  /* 0x0000000400dc7947 */ /* 0x000fea0003800000 */
.L_x_8:
[----:B------:R-:W-:Y:S01]  /*08b0*/  MOV R8, 0x382d7365 ;  /* 0x382d736500087802 */ /* 0x000fe20000000f00 */
        /* <DEDUP_REMOVED lines=26> */
.L_x_13:
[----:B------:R-:W-:Y:S05]  /*0a60*/  BSYNC.RECONVERGENT B1 ;  /* 0x0000000000017941 */ /* 0x000fea0003800200 */
.L_x_12:
[----:B------:R-:W-:Y:S01]  /*0a70*/  DADD R2, R2, 4 ;  /* 0x4010000002027429 */ /* 0x000fe20000000000 */
[----:B------:R-:W-:Y:S01]  /*0a80*/  IMAD.MOV.U32 R9, RZ, RZ, 0x3fe00000 ;  /* 0x3fe00000ff097424 */ /* 0x000fe200078e00ff */
[----:B------:R-:W-:Y:S01]  /*0a90*/  MOV R8, RZ ;  /* 0x000000ff00087202 */ /* 0x000fe20000000f00 */
[----:B------:R-:W-:Y:S02]  /*0aa0*/  IMAD.MOV.U32 R0, RZ, RZ, RZ ;  /* 0x000000ffff007224 */ /* 0x000fe400078e00ff */
[----:B------:R-:W-:-:S03]  /*0ab0*/  IMAD.MOV.U32 R13, RZ, RZ, 0xff ;  /* 0x000000ffff0d7424 */ /* 0x000fc600078e00ff */
[----:B------:R-:W-:-:S10]  /*0ac0*/  DMUL R2, R2, 255 ;  /* 0x406fe00002027828 */ /* 0x000fd40000000000 */
[----:B------:R-:W-:-:S06]  /*0ad0*/  LOP3.LUT R9, R9, 0x80000000, R3, 0xb8, !PT ;  /* 0x8000000009097812 */ /* 0x000fcc00078eb803 */
[----:B------:R-:W-:-:S06]  /*0ae0*/  DADD.RZ R2, R2, R8 ;  /* 0x0000000002027229 */ /* 0x000fcc000000c008 */
[----:B------:R0:W1:Y:S01]  /*0af0*/  F2I.F64.TRUNC R12, R2 ;  /* 0x00000002000c7311 */ /* 0x000062000030d100 */
[----:B------:R-:W-:Y:S05]  /*0b00*/  BRA `(.L_x_4) ;  /* 0x0000000400447947 */ /* 0x000fea0003800000 */
.L_x_11:
[----:B------:R-:W-:Y:S01]  /*0b10*/  IMAD.MOV.U32 R10, RZ, RZ, -0x39c72fc1 ;  /* 0xc638d03fff0a7424 */ /* 0x000fe200078e00ff */
[----:B------:R-:W-:-:S06]  /*0b20*/  MOV R11, 0x4014f1a6 ;  /* 0x4014f1a6000b7802 */ /* 0x000fcc0000000f00 */
[----:B------:R-:W-:-:S06]  /*0b30*/  DSETP.GEU.AND P0, PT, R2, R10, PT ;  /* 0x0000000a0200722a */ /* 0x000fcc0003f0e000 */
[----:B------:R-:W-:-:S14]  /*0b40*/  DSETP.LTU.OR P0, PT, R2, R8, P0 ;  /* 0x000000080200722a */ /* 0x000fdc0000709400 */
        /* <DEDUP_REMOVED lines=23> */
.L_x_16:
[----:B------:R-:W-:Y:S05]  /*0cc0*/  BSYNC.RECONVERGENT B1 ;  /* 0x0000000000017941 */ /* 0x000fea0003800200 */
.L_x_15:
[----:B------:R-:W-:Y:S01]  /*0cd0*/  DADD R2, R2, -4 ;  /* 0xc010000002027429 */ /* 0x000fe20000000000 */
[----:B------:R-:W-:Y:S01]  /*0ce0*/  IMAD.MOV.U32 R9, RZ, RZ, 0x3fe00000 ;  /* 0x3fe00000ff097424 */ /* 0x000fe200078e00ff */
[----:B------:R-:W-:Y:S01]  /*0cf0*/  MOV R12, RZ ;  /* 0x000000ff000c7202 */ /* 0x000fe20000000f00 */
[----:B------:R-:W-:Y:S02]  /*0d00*/  IMAD.MOV.U32 R8, RZ, RZ, RZ ;  /* 0x000000ffff087224 */ /* 0x000fe400078e00ff */
[----:B------:R-:W-:-:S03]  /*0d10*/  IMAD.MOV.U32 R13, RZ, RZ, 0xff ;  /* 0x000000ffff0d7424 */ /* 0x000fc600078e00ff */
[----:B------:R-:W-:-:S10]  /*0d20*/  DMUL R2, R2, 255 ;  /* 0x406fe00002027828 */ /* 0x000fd40000000000 */
[----:B------:R-:W-:-:S06]  /*0d30*/  LOP3.LUT R9, R9, 0x80000000, R3, 0xb8, !PT ;  /* 0x8000000009097812 */ /* 0x000fcc00078eb803 */
[----:B------:R-:W-:-:S06]  /*0d40*/  DADD.RZ R2, R2, R8 ;  /* 0x0000000002027229 */ /* 0x000fcc000000c008 */
[----:B------:R4:W0:Y:S01]  /*0d50*/  F2I.F64.TRUNC R0, R2 ;  /* 0x0000000200007311 */ /* 0x000822000030d100 */
[----:B------:R-:W-:Y:S05]  /*0d60*/  BRA `(.L_x_4) ;  /* 0x0000000000ac7947 */ /* 0x000fea0003800000 */
.L_x_14:
[----:B------:R-:W-:Y:S01]  /*0d70*/  UMOV UR10, 0x54442d18 ;  /* 0x54442d18000a7882 */ /* 0x000fe20000000000 */
[----:B------:R-:W-:Y:S01]  /*0d80*/  UMOV UR11, 0x401921fb ;  /* 0x401921fb000b7882 */ /* 0x000fe20000000000 */
[C---:B------:R-:W-:Y:S02]  /*0d90*/  DSETP.GE.AND P1, PT, R2.reuse, R10, PT ;  /* 0x0000000a0200722a */ /* 0x040fe40003f26000 */
[----:B------:R-:W-:-:S14]  /*0da0*/  DSETP.GEU.AND P0, PT, R2, UR10, PT ;  /* 0x0000000a02007e2a */ /* 0x000fdc000bf0e000 */
[----:B------:R-:W-:Y:S05]  /*0db0*/  @!P0 BRA P1, `(.L_x_17) ;  /* 0x0000000000108947 */ /* 0x000fea0000800000 */
[----:B------:R0:W5:Y:S04]  /*0dc0*/  LDG.E R0, desc[UR4][R4.64] ;  /* 0x0000000404007981 */ /* 0x000168000c1e1900 */
[----:B------:R0:W5:Y:S04]  /*0dd0*/  LDG.E R12, desc[UR4][R4.64+0x4] ;  /* 0x00000404040c7981 */ /* 0x000168000c1e1900 */
[----:B------:R0:W5:Y:S01]  /*0de0*/  LDG.E R13, desc[UR4][R4.64+0x8] ;  /* 0x00000804040d7981 */ /* 0x000162000c1e1900 */
[----:B------:R-:W-:Y:S05]  /*0df0*/  BRA `(.L_x_4) ;  /* 0x0000000000887947 */ /* 0x000fea0003800000 */
.L_x_17:
        /* <DEDUP_REMOVED lines=11> */
[----:B------:R-:W-:Y:S01]  /*0eb0*/  DFMA R16, R14, R16, R14 ;  /* 0x000000100e10722b */ /* 0x000fe2000000000e */
[----:B------:R-:W-:-:S05]  /*0ec0*/  IMAD.MOV.U32 R15, RZ, RZ, 0xff ;  /* 0x000000ffff0f7424 */ /* 0x000fca00078e00ff */
[----:B------:R0:W-:Y:S02]  /*0ed0*/  STG.E desc[UR4][R4.64], R15 ;  /* 0x0000000f04007986 */ /* 0x0001e4000c101904 */
[----:B------:R-:W-:-:S08]  /*0ee0*/  DMUL R2, R16, R8 ;  /* 0x0000000810027228 */ /* 0x000fd00000000000 */
[----:B------:R-:W-:-:S08]  /*0ef0*/  DFMA R10, R2, -R10, R8 ;  /* 0x8000000a020a722b */ /* 0x000fd00000000008 */
[----:B------:R-:W-:-:S10]  /*0f00*/  DFMA R2, R16, R10, R2 ;  /* 0x0000000a1002722b */ /* 0x000fd40000000002 */
[----:B------:R-:W-:-:S05]  /*0f10*/  FFMA R0, RZ, 2.1426990032196044922, R3 ;  /* 0x400921fbff007823 */ /* 0x000fca0000000003 */
[----:B------:R-:W-:Y:S01]  /*0f20*/  FSETP.GT.AND P0, PT, |R0|, 1.469367938527859385e-39, PT ;  /* 0x001000000000780b */ /* 0x000fe20003f04200 */
[----:B------:R-:W-:-:S12]  /*0f30*/  IMAD.MOV.U32 R0, RZ, RZ, 0xff ;  /* 0x000000ffff007424 */ /* 0x000fd800078e00ff */
[----:B0-----:R-:W-:Y:S05]  /*0f40*/  @P0 BRA P1, `(.L_x_19) ;  /* 0x0000000000100947 */ /* 0x001fea0000800000 */
[----:B------:R-:W-:Y:S01]  /*0f50*/  IMAD.MOV.U32 R10, RZ, RZ, R8 ;  /* 0x000000ffff0a7224 */ /* 0x000fe200078e0008 */
[----:B------:R-:W-:Y:S02]  /*0f60*/  MOV R11, R9 ;  /* 0x00000009000b7202 */ /* 0x000fe40000000f00 */
[----:B------:R-:W-:-:S07]  /*0f70*/  MOV R14, 0xf90 ;  /* 0x00000f90000e7802 */ /* 0x000fce0000000f00 */
[----:B-----5:R-:W-:Y:S05]  /*0f80*/  CALL.REL.NOINC `($__internal_0_$__cuda_sm20_div_rn_f64_full) ;  /* 0x00000000005c7944 */ /* 0x020fea0003c00000 */
.L_x_19:
[----:B------:R-:W-:Y:S05]  /*0f90*/  BSYNC.RECONVERGENT B1 ;  /* 0x0000000000017941 */ /* 0x000fea0003800200 */
.L_x_18:
[----:B------:R-:W-:Y:S01]  /*0fa0*/  DADD R2, R2, 6 ;  /* 0x4018000002027429 */ /* 0x000fe20000000000 */
[----:B------:R-:W-:Y:S02]  /*0fb0*/  IMAD.MOV.U32 R9, RZ, RZ, 0x3fe00000 ;  /* 0x3fe00000ff097424 */ /* 0x000fe400078e00ff */
[----:B------:R-:W-:Y:S02]  /*0fc0*/  IMAD.MOV.U32 R8, RZ, RZ, RZ ;  /* 0x000000ffff087224 */ /* 0x000fe400078e00ff */
[----:B------:R-:W-:-:S03]  /*0fd0*/  IMAD.MOV.U32 R12, RZ, RZ, RZ ;  /* 0x000000ffff0c7224 */ /* 0x000fc600078e00ff */
[----:B------:R-:W-:-:S10]  /*0fe0*/  DMUL R2, R2, 255 ;  /* 0x406fe00002027828 */ /* 0x000fd40000000000 */
[----:B------:R-:W-:-:S06]  /*0ff0*/  LOP3.LUT R9, R9, 0x80000000, R3, 0xb8, !PT ;  /* 0x8000000009097812 */ /* 0x000fcc00078eb803 */
[----:B------:R-:W-:-:S06]  /*1000*/  DADD.RZ R2, R2, R8 ;  /* 0x0000000002027229 */ /* 0x000fcc000000c008 */
[----:B------:R0:W1:Y:S05]  /*1010*/  F2I.F64.TRUNC R13, R2 ;  /* 0x00000002000d7311 */ /* 0x00006a000030d100 */
.L_x_4:
[----:B------:R-:W-:Y:S05]  /*1020*/  BSYNC.RECONVERGENT B0 ;  /* 0x0000000000007941 */ /* 0x000fea0003800200 */
.L_x_0:
[----:B0-2345:R-:W0:Y:S08]  /*1030*/  I2F.F64 R2, R0 ;  /* 0x0000000000027312 */ /* 0x03de300000201c00 */
[----:B-1----:R-:W1:Y:S01]  /*1040*/  I2F.F64 R8, R12 ;  /* 0x0000000c00087312 */ /* 0x002e620000201c00 */
[----:B0-----:R-:W-:-:S07]  /*1050*/  DMUL R2, R6, R2 ;  /* 0x0000000206027228 */ /* 0x001fce0000000000 */
[----:B------:R-:W0:Y:S01]  /*1060*/  I2F.F64 R10, R13 ;  /* 0x0000000d000a7312 */ /* 0x000e220000201c00 */
[----:B-1----:R-:W-:-:S07]  /*1070*/  DMUL R8, R6, R8 ;  /* 0x0000000806087228 */ /* 0x002fce0000000000 */
[----:B------:R-:W1:Y:S01]  /*1080*/  F2I.F64.TRUNC R3, R2 ;  /* 0x0000000200037311 */ /* 0x000e62000030d100 */
[----:B0-----:R-:W-:-:S07]  /*1090*/  DMUL R10, R6, R10 ;  /* 0x0000000a060a7228 */ /* 0x001fce0000000000 */
[----:B------:R-:W0:Y:S01]  /*10a0*/  F2I.F64.TRUNC R9, R8 ;  /* 0x0000000800097311 */ /* 0x000e22000030d100 */
[----:B-1----:R-:W-:Y:S07]  /*10b0*/  STG.E desc[UR4][R4.64], R3 ;  /* 0x0000000304007986 */ /* 0x002fee000c101904 */
[----:B------:R-:W1:Y:S01]  /*10c0*/  F2I.F64.TRUNC R11, R10 ;  /* 0x0000000a000b7311 */ /* 0x000e62000030d100 */
[----:B0-----:R-:W-:Y:S04]  /*10d0*/  STG.E desc[UR4][R4.64+0x4], R9 ;  /* 0x0000040904007986 */ /* 0x001fe8000c101904 */
[----:B-1----:R-:W-:Y:S01]  /*10e0*/  STG.E desc[UR4][R4.64+0x8], R11 ;  /* 0x0000080b04007986 */ /* 0x002fe2000c101904 */
[----:B------:R-:W-:Y:S05]  /*10f0*/  EXIT ;  /* 0x000000000000794d */ /* 0x000fea0003800000 */
        .weak           $__internal_0_$__cuda_sm20_div_rn_f64_full
        .type           $__internal_0_$__cuda_sm20_div_rn_f64_full,@function
        .size           $__internal_0_$__cuda_sm20_div_rn_f64_full,(.L_x_26 - $__internal_0_$__cuda_sm20_div_rn_f64_full)
$__internal_0_$__cuda_sm20_div_rn_f64_full:
[C---:B------:R-:W-:Y:S01]  /*1100*/  FSETP.GEU.AND P0, PT, |R13|.reuse, 1.469367938527859385e-39, PT ;  /* 0x001000000d00780b */ /* 0x040fe20003f0e200 */
[----:B------:R-:W-:Y:S01]  /*1110*/  IMAD.U32 R8, RZ, RZ, UR6 ;  /* 0x00000006ff087e24 */ /* 0x000fe2000f8e00ff */
[----:B------:R-:W-:Y:S01]  /*1120*/  LOP3.LUT R3, R13, 0x800fffff, RZ, 0xc0, !PT ;  /* 0x800fffff0d037812 */ /* 0x000fe200078ec0ff */
[----:B------:R-:W-:Y:S01]  /*1130*/  IMAD.MOV.U32 R18, RZ, RZ, 0x1 ;  /* 0x00000001ff127424 */ /* 0x000fe200078e00ff */
[----:B------:R-:W-:Y:S01]  /*1140*/  MOV R2, UR6 ;  /* 0x0000000600027c02 */ /* 0x000fe20008000f00 */
[----:B------:R-:W-:Y:S01]  /*1150*/  BSSY.RECONVERGENT B2, `(.L_x_20) ;  /* 0x0000055000027945 */ /* 0x000fe20003800200 */
[----:B------:R-:W-:Y:S01]  /*1160*/  LOP3.LUT R9, R3, 0x3ff00000, RZ, 0xfc, !PT ;  /* 0x3ff0000003097812 */ /* 0x000fe200078efcff */
[----:B------:R-:W-:Y:S01]  /*1170*/  IMAD.MOV.U32 R3, RZ, RZ, R13 ;  /* 0x000000ffff037224 */ /* 0x000fe200078e000d */
[C---:B------:R-:W-:Y:S02]  /*1180*/  FSETP.GEU.AND P2, PT, |R11|.reuse, 1.469367938527859385e-39, PT ;  /* 0x001000000b00780b */ /* 0x040fe40003f4e200 */
[----:B------:R-:W-:-:S02]  /*1190*/  LOP3.LUT R15, R11, 0x7ff00000, RZ, 0xc0, !PT ;  /* 0x7ff000000b0f7812 */ /* 0x000fc400078ec0ff */
[----:B------:R-:W-:Y:S01]  /*11a0*/  LOP3.LUT R22, R13, 0x7ff00000, RZ, 0xc0, !PT ;  /* 0x7ff000000d167812 */ /* 0x000fe200078ec0ff */
[----:B------:R-:W-:-:S03]  /*11b0*/  @!P0 DMUL R8, R2, 8.98846567431157953865e+307 ;  /* 0x7fe0000002088828 */ /* 0x000fc60000000000 */
[----:B------:R-:W-:-:S03]  /*11c0*/  ISETP.GE.U32.AND P1, PT, R15, R22, PT ;  /* 0x000000160f00720c */ /* 0x000fc60003f26070 */
[----:B------:R-:W0:Y:S02]  /*11d0*/  MUFU.RCP64H R19, R9 ;  /* 0x0000000900137308 */ /* 0x000e240000001800 */
[----:B------:R-:W-:Y:S01]  /*11e0*/  @!P2 LOP3.LUT R12, R3, 0x7ff00000, RZ, 0xc0, !PT ;  /* 0x7ff00000030ca812 */ /* 0x000fe200078ec0ff */
[----:B------:R-:W-:-:S03]  /*11f0*/  @!P2 IMAD.MOV.U32 R24, RZ, RZ, RZ ;  /* 0x000000ffff18a224 */ /* 0x000fc600078e00ff */
[----:B------:R-:W-:Y:S01]  /*1200*/  @!P2 ISETP.GE.U32.AND P3, PT, R15, R12, PT ;  /* 0x0000000c0f00a20c */ /* 0x000fe20003f66070 */
[----:B------:R-:W-:Y:S01]  /*1210*/  IMAD.MOV.U32 R12, RZ, RZ, R10 ;  /* 0x000000ffff0c7224 */ /* 0x000fe200078e000a */
[----:B0-----:R-:W-:-:S08]  /*1220*/  DFMA R16, R18, -R8, 1 ;  /* 0x3ff000001210742b */ /* 0x001fd00000000808 */
[----:B------:R-:W-:Y:S01]  /*1230*/  DFMA R20, R16, R16, R16 ;  /* 0x000000101014722b */ /* 0x000fe20000000010 */
[----:B------:R-:W-:-:S04]  /*1240*/  MOV R16, 0x1ca00000 ;  /* 0x1ca0000000107802 */ /* 0x000fc80000000f00 */
[C---:B------:R-:W-:Y:S02]  /*1250*/  @!P2 SEL R17, R16.reuse, 0x63400000, !P3 ;  /* 0x634000001011a807 */ /* 0x040fe40005800000 */
[----:B------:R-:W-:Y:S01]  /*1260*/  SEL R13, R16, 0x63400000, !P1 ;  /* 0x63400000100d7807 */ /* 0x000fe20004800000 */
[----:B------:R-:W-:Y:S01]  /*1270*/  DFMA R18, R18, R20, R18 ;  /* 0x000000141212722b */ /* 0x000fe20000000012 */
[--C-:B------:R-:W-:Y:S02]  /*1280*/  @!P2 LOP3.LUT R17, R17, 0x80000000, R11.reuse, 0xf8, !PT ;  /* 0x800000001111a812 */ /* 0x100fe400078ef80b */
[----:B------:R-:W-:Y:S02]  /*1290*/  LOP3.LUT R13, R13, 0x800fffff, R11, 0xf8, !PT ;  /* 0x800fffff0d0d7812 */ /* 0x000fe400078ef80b */
[----:B------:R-:W-:-:S03]  /*12a0*/  @!P2 LOP3.LUT R25, R17, 0x100000, RZ, 0xfc, !PT ;  /* 0x001000001119a812 */ /* 0x000fc600078efcff */
[----:B------:R-:W-:-:S03]  /*12b0*/  DFMA R20, R18, -R8, 1 ;  /* 0x3ff000001214742b */ /* 0x000fc60000000808 */
[----:B------:R-:W-:Y:S01]  /*12c0*/  @!P2 DFMA R12, R12, 2, -R24 ;  /* 0x400000000c0ca82b */ /* 0x000fe20000000818 */
[----:B------:R-:W-:Y:S01]  /*12d0*/  IMAD.MOV.U32 R24, RZ, RZ, R15 ;  /* 0x000000ffff187224 */ /* 0x000fe200078e000f */
[----:B------:R-:W-:-:S03]  /*12e0*/  MOV R25, R22 ;  /* 0x0000001600197202 */ /* 0x000fc60000000f00 */
[----:B------:R-:W-:Y:S01]  /*12f0*/  DFMA R18, R18, R20, R18 ;  /* 0x000000141212722b */ /* 0x000fe20000000012 */
[----:B------:R-:W-:-:S04]  /*1300*/  @!P0 LOP3.LUT R25, R9, 0x7ff00000, RZ, 0xc0, !PT ;  /* 0x7ff0000009198812 */ /* 0x000fc800078ec0ff */
[----:B------:R-:W-:-:S03]  /*1310*/  @!P2 LOP3.LUT R24, R13, 0x7ff00000, RZ, 0xc0, !PT ;  /* 0x7ff000000d18a812 */ /* 0x000fc600078ec0ff */
[----:B------:R-:W-:Y:S02]  /*1320*/  DMUL R20, R18, R12 ;  /* 0x0000000c12147228 */ /* 0x000fe40000000000 */
[----:B------:R-:W-:-:S05]  /*1330*/  VIADD R17, R24, 0xffffffff ;  /* 0xffffffff18117836 */ /* 0x000fca0000000000 */
[----:B------:R-:W-:Y:S01]  /*1340*/  ISETP.GT.U32.AND P0, PT, R17, 0x7feffffe, PT ;  /* 0x7feffffe1100780c */ /* 0x000fe20003f04070 */
[----:B------:R-:W-:Y:S01]  /*1350*/  VIADD R17, R25, 0xffffffff ;  /* 0xffffffff19117836 */ /* 0x000fe20000000000 */
[----:B------:R-:W-:-:S04]  /*1360*/  DFMA R22, R20, -R8, R12 ;  /* 0x800000081416722b */ /* 0x000fc8000000000c */
[----:B------:R-:W-:-:S04]  /*1370*/  ISETP.GT.U32.OR P0, PT, R17, 0x7feffffe, P0 ;  /* 0x7feffffe1100780c */ /* 0x000fc80000704470 */
[----:B------:R-:W-:-:S09]  /*1380*/  DFMA R18, R18, R22, R20 ;  /* 0x000000161212722b */ /* 0x000fd20000000014 */
[----:B------:R-:W-:Y:S05]  /*1390*/  @P0 BRA `(.L_x_21) ;  /* 0x00000000006c0947 */ /* 0x000fea0003800000 */
[----:B------:R-:W-:-:S04]  /*13a0*/  LOP3.LUT R20, R3, 0x7ff00000, RZ, 0xc0, !PT ;  /* 0x7ff0000003147812 */ /* 0x000fc800078ec0ff */
[CC--:B------:R-:W-:Y:S02]  /*13b0*/  VIADDMNMX R10, R15.reuse, -R20.reuse, 0xb9600000, !PT ;  /* 0xb96000000f0a7446 */ /* 0x0c0fe40007800914 */
[----:B------:R-:W-:Y:S01]  /*13c0*/  ISETP.GE.U32.AND P0, PT, R15, R20, PT ;  /* 0x000000140f00720c */ /* 0x000fe20003f06070 */
[----:B------:R-:W-:Y:S01]  /*13d0*/  IMAD.MOV.U32 R20, RZ, RZ, RZ ;  /* 0x000000ffff147224 */ /* 0x000fe200078e00ff */
[----:B------:R-:W-:Y:S02]  /*13e0*/  VIMNMX R10, PT, PT, R10, 0x46a00000, PT ;  /* 0x46a000000a0a7848 */ /* 0x000fe40003fe0100 */
[----:B------:R-:W-:-:S05]  /*13f0*/  SEL R11, R16, 0x63400000, !P0 ;  /* 0x63400000100b7807 */ /* 0x000fca0004000000 */
[----:B------:R-:W-:-:S05]  /*1400*/  IMAD.IADD R10, R10, 0x1, -R11 ;  /* 0x000000010a0a7824 */ /* 0x000fca00078e0a0b */
[----:B------:R-:W-:-:S06]  /*1410*/  IADD3 R21, PT, PT, R10, 0x7fe00000, RZ ;  /* 0x7fe000000a157810 */ /* 0x000fcc0007ffe0ff */
[----:B------:R-:W-:-:S10]  /*1420*/  DMUL R16, R18, R20 ;  /* 0x0000001412107228 */ /* 0x000fd40000000000 */
[----:B------:R-:W-:-:S13]  /*1430*/  FSETP.GTU.AND P0, PT, |R17|, 1.469367938527859385e-39, PT ;  /* 0x001000001100780b */ /* 0x000fda0003f0c200 */
[----:B------:R-:W-:Y:S05]  /*1440*/  @P0 BRA `(.L_x_22) ;  /* 0x0000000000940947 */ /* 0x000fea0003800000 */
[----:B------:R-:W-:Y:S01]  /*1450*/  DFMA R8, R18, -R8, R12 ;  /* 0x800000081208722b */ /* 0x000fe2000000000c */
[----:B------:R-:W-:-:S09]  /*1460*/  IMAD.MOV.U32 R20, RZ, RZ, RZ ;  /* 0x000000ffff147224 */ /* 0x000fd200078e00ff */
[C---:B------:R-:W-:Y:S02]  /*1470*/  FSETP.NEU.AND P0, PT, R9.reuse, RZ, PT ;  /* 0x000000ff0900720b */ /* 0x040fe40003f0d000 */
[----:B------:R-:W-:-:S04]  /*1480*/  LOP3.LUT R11, R9, 0x80000000, R3, 0x48, !PT ;  /* 0x80000000090b7812 */ /* 0x000fc800078e4803 */
[----:B------:R-:W-:-:S07]  /*1490*/  LOP3.LUT R21, R11, R21, RZ, 0xfc, !PT ;  /* 0x000000150b157212 */ /* 0x000fce00078efcff */
[----:B------:R-:W-:Y:S05]  /*14a0*/  @!P0 BRA `(.L_x_22) ;  /* 0x00000000007c8947 */ /* 0x000fea0003800000 */
[----:B------:R-:W-:Y:S01]  /*14b0*/  IMAD.MOV R3, RZ, RZ, -R10 ;  /* 0x000000ffff037224 */ /* 0x000fe200078e0a0a */
[----:B------:R-:W-:-:S06]  /*14c0*/  MOV R2, RZ ;  /* 0x000000ff00027202 */ /* 0x000fcc0000000f00 */
[----:B------:R-:W-:Y:S02]  /*14d0*/  DFMA R2, R16, -R2, R18 ;  /* 0x800000021002722b */ /* 0x000fe40000000012 */
[----:B------:R-:W-:-:S04]  /*14e0*/  DMUL.RP R18, R18, R20 ;  /* 0x0000001412127228 */ /* 0x000fc80000008000 */
[----:B------:R-:W-:-:S04]  /*14f0*/  IADD3 R2, PT, PT, -R10, -0x43300000, RZ ;  /* 0xbcd000000a027810 */ /* 0x000fc80007ffe1ff */
[----:B------:R-:W-:Y:S02]  /*1500*/  FSETP.NEU.AND P0, PT, |R3|, R2, PT ;  /* 0x000000020300720b */ /* 0x000fe40003f0d200 */
[----:B------:R-:W-:Y:S02]  /*1510*/  LOP3.LUT R11, R19, R11, RZ, 0x3c, !PT ;  /* 0x0000000b130b7212 */ /* 0x000fe400078e3cff */
[----:B------:R-:W-:Y:S02]  /*1520*/  FSEL R16, R18, R16, !P0 ;  /* 0x0000001012107208 */ /* 0x000fe40004000000 */
[----:B------:R-:W-:Y:S01]  /*1530*/  FSEL R17, R11, R17, !P0 ;  /* 0x000000110b117208 */ /* 0x000fe20004000000 */
[----:B------:R-:W-:Y:S06]  /*1540*/  BRA `(.L_x_22) ;  /* 0x0000000000547947 */ /* 0x000fec0003800000 */
.L_x_21:
[----:B------:R-:W-:-:S14]  /*1550*/  DSETP.NAN.AND P0, PT, R10, R10, PT ;  /* 0x0000000a0a00722a */ /* 0x000fdc0003f08000 */
[----:B------:R-:W-:Y:S05]  /*1560*/  @P0 BRA `(.L_x_23) ;  /* 0x0000000000440947 */ /* 0x000fea0003800000 */
[----:B------:R-:W-:-:S14]  /*1570*/  DSETP.NAN.AND P0, PT, R2, R2, PT ;  /* 0x000000020200722a */ /* 0x000fdc0003f08000 */
[----:B------:R-:W-:Y:S05]  /*1580*/  @P0 BRA `(.L_x_24) ;  /* 0x0000000000300947 */ /* 0x000fea0003800000 */
[----:B------:R-:W-:Y:S01]  /*1590*/  ISETP.NE.AND P0, PT, R24, R25, PT ;  /* 0x000000191800720c */ /* 0x000fe20003f05270 */
[----:B------:R-:W-:Y:S02]  /*15a0*/  IMAD.MOV.U32 R16, RZ, RZ, 0x0 ;  /* 0x00000000ff107424 */ /* 0x000fe400078e00ff */
[----:B------:R-:W-:-:S10]  /*15b0*/  IMAD.MOV.U32 R17, RZ, RZ, -0x80000 ;  /* 0xfff80000ff117424 */ /* 0x000fd400078e00ff */
[----:B------:R-:W-:Y:S05]  /*15c0*/  @!P0 BRA `(.L_x_22) ;  /* 0x0000000000348947 */ /* 0x000fea0003800000 */
[----:B------:R-:W-:Y:S02]  /*15d0*/  ISETP.NE.AND P0, PT, R24, 0x7ff00000, PT ;  /* 0x7ff000001800780c */ /* 0x000fe40003f05270 */
[----:B------:R-:W-:Y:S02]  /*15e0*/  LOP3.LUT R17, R11, 0x80000000, R3, 0x48, !PT ;  /* 0x800000000b117812 */ /* 0x000fe400078e4803 */
[----:B------:R-:W-:-:S13]  /*15f0*/  ISETP.EQ.OR P0, PT, R25, RZ, !P0 ;  /* 0x000000ff1900720c */ /* 0x000fda0004702670 */
[----:B------:R-:W-:Y:S01]  /*1600*/  @P0 LOP3.LUT R2, R17, 0x7ff00000, RZ, 0xfc, !PT ;  /* 0x7ff0000011020812 */ /* 0x000fe200078efcff */
[----:B------:R-:W-:Y:S01]  /*1610*/  @!P0 IMAD.MOV.U32 R16, RZ, RZ, RZ ;  /* 0x000000ffff108224 */ /* 0x000fe200078e00ff */
[----:B------:R-:W-:-:S03]  /*1620*/  @P0 MOV R16, RZ ;  /* 0x000000ff00100202 */ /* 0x000fc60000000f00 */
[----:B------:R-:W-:Y:S01]  /*1630*/  @P0 IMAD.MOV.U32 R17, RZ, RZ, R2 ;  /* 0x000000ffff110224 */ /* 0x000fe200078e0002 */
[----:B------:R-:W-:Y:S06]  /*1640*/  BRA `(.L_x_22) ;  /* 0x0000000000147947 */ /* 0x000fec0003800000 */
.L_x_24:
[----:B------:R-:W-:Y:S01]  /*1650*/  LOP3.LUT R17, R3, 0x80000, RZ, 0xfc, !PT ;  /* 0x0008000003117812 */ /* 0x000fe200078efcff */
[----:B------:R-:W-:Y:S01]  /*1660*/  IMAD.MOV.U32 R16, RZ, RZ, R2 ;  /* 0x000000ffff107224 */ /* 0x000fe200078e0002 */
[----:B------:R-:W-:Y:S06]  /*1670*/  BRA `(.L_x_22) ;  /* 0x0000000000087947 */ /* 0x000fec0003800000 */
.L_x_23:
[----:B------:R-:W-:Y:S01]  /*1680*/  LOP3.LUT R17, R11, 0x80000, RZ, 0xfc, !PT ;  /* 0x000800000b117812 */ /* 0x000fe200078efcff */
[----:B------:R-:W-:-:S07]  /*1690*/  IMAD.MOV.U32 R16, RZ, RZ, R10 ;  /* 0x000000ffff107224 */ /* 0x000fce00078e000a */
.L_x_22:
[----:B------:R-:W-:Y:S05]  /*16a0*/  BSYNC.RECONVERGENT B2 ;  /* 0x0000000000027941 */ /* 0x000fea0003800200 */
.L_x_20:
[----:B------:R-:W-:Y:S01]  /*16b0*/  IMAD.MOV.U32 R15, RZ, RZ, 0x0 ;  /* 0x00000000ff0f7424 */ /* 0x000fe200078e00ff */
[----:B------:R-:W-:Y:S01]  /*16c0*/  MOV R2, R16 ;  /* 0x0000001000027202 */ /* 0x000fe20000000f00 */
[----:B------:R-:W-:Y:S02]  /*16d0*/  IMAD.MOV.U32 R3, RZ, RZ, R17 ;  /* 0x000000ffff037224 */ /* 0x000fe400078e0011 */
[----:B------:R-:W-:Y:S05]  /*16e0*/  RET.REL.NODEC R14 `(colorKernel) ;  /* 0xffffffe80e447950 */ /* 0x000fea0003c3ffff */
.L_x_25:
[----:B------:R-:W-:-:S00]  /*16f0*/  BRA `(.L_x_25) ;  /* 0xfffffffc00fc7947 */ /* 0x000fc0000383ffff */
[----:B------:R-:W-:-:S00]  /*1700*/  NOP ;  /* 0x0000000000007918 */ /* 0x000fc00000000000 */
[----:B------:R-:W-:-:S00]  /*1710*/  NOP ;  /* 0x0000000000007918 */ /* 0x000fc00000000000 */
[----:B------:R-:W-:-:S00]  /*1720*/  NOP ;  /* 0x0000000000007918 */ /* 0x000fc00000000000 */
[----:B------:R-:W-:-:S00]  /*1730*/  NOP ;  /* 0x0000000000007918 */ /* 0x000fc00000000000 */
[----:B------:R-:W-:-:S00]  /*1740*/  NOP ;  /* 0x0000000000007918 */ /* 0x000fc00000000000 */
[----:B------:R-:W-:-:S00]  /*1750*/  NOP ;  /* 0x0000000000007918 */ /* 0x000fc00000000000 */
[----:B------:R-:W-:-:S00]  /*1760*/  NOP ;  /* 0x0000000000007918 */ /* 0x000fc00000000000 */
[----:B------:R-:W-:-:S00]  /*1770*/  NOP ;  /* 0x0000000000007918 */ /* 0x000fc00000000000 */
.L_x_26:


//--------------------- .nv.shared.reserved.0     --------------------------
	.section	.nv.shared.reserved.0,"aw",@nobits
	.weak		__nv_reservedSMEM_offset_0_alias
	.size		__nv_reservedSMEM_offset_0_alias, 0, 64
	.other		__nv_reservedSMEM_offset_0_alias,@"STO_CUDA_RESERVED_SHARED STV_DEFAULT"
__nv_reservedSMEM_offset_0_alias:
	.zero		0
	.zero		64


//--------------------- .nv.constant0.colorKernel --------------------------
	.section	.nv.constant0.colorKernel,"a",@progbits
	.sectionflags	@""
	.align	4
.nv.constant0.colorKernel:
	.zero		940


//--------------------- SYMBOLS --------------------------

	.type		.nv.reservedSmem.offset0,@object
	.size		.nv.reservedSmem.offset0,0x4
